	.headerflags	@"EF_CUDA_TEXMODE_UNIFIED EF_CUDA_64BIT_ADDRESS EF_CUDA_SM86 EF_CUDA_VIRTUAL_SM(EF_CUDA_SM86)"
	.elftype	@"ET_EXEC"


//--------------------- .nv.info                  --------------------------
	.section	.nv.info,"",@"SHT_CUDA_INFO"
	.align	4


	//----- nvinfo : EIATTR_REGCOUNT
	.align		4
        /*0000*/ 	.byte	0x04, 0x2f
        /*0002*/ 	.short	(.L_1 - .L_0)
	.align		4
.L_0:
        /*0004*/ 	.word	index@(triton_poi_fused_relu_0)
        /*0008*/ 	.word	0x00000008


	//----- nvinfo : EIATTR_FRAME_SIZE
	.align		4
.L_1:
        /*000c*/ 	.byte	0x04, 0x11
        /*000e*/ 	.short	(.L_3 - .L_2)
	.align		4
.L_2:
        /*0010*/ 	.word	index@(triton_poi_fused_relu_0)
        /*0014*/ 	.word	0x00000000


	//----- nvinfo : EIATTR_MIN_STACK_SIZE
	.align		4
.L_3:
        /*0018*/ 	.byte	0x04, 0x12
        /*001a*/ 	.short	(.L_5 - .L_4)
	.align		4
.L_4:
        /*001c*/ 	.word	index@(triton_poi_fused_relu_0)
        /*0020*/ 	.word	0x00000000
.L_5:


//--------------------- .nv.info.triton_poi_fused_relu_0 --------------------------
	.section	.nv.info.triton_poi_fused_relu_0,"",@"SHT_CUDA_INFO"
	.sectionflags	@""
	.align	4


	//----- nvinfo : EIATTR_CUDA_API_VERSION
	.align		4
        /*0000*/ 	.byte	0x04, 0x37
        /*0002*/ 	.short	(.L_7 - .L_6)
.L_6:
        /*0004*/ 	.word	0x00000080


	//----- nvinfo : EIATTR_SW2861232_WAR
	.align		4
.L_7:
        /*0008*/ 	.byte	0x01, 0x35
	.zero		2


	//----- nvinfo : EIATTR_PARAM_CBANK
	.align		4
        /*000c*/ 	.byte	0x04, 0x0a
        /*000e*/ 	.short	(.L_9 - .L_8)
	.align		4
.L_8:
        /*0010*/ 	.word	index@(.nv.constant0.triton_poi_fused_relu_0)
        /*0014*/ 	.short	0x0160
        /*0016*/ 	.short	0x0018


	//----- nvinfo : EIATTR_CBANK_PARAM_SIZE
	.align		4
.L_9:
        /*0018*/ 	.byte	0x03, 0x19
        /*001a*/ 	.short	0x0018


	//----- nvinfo : EIATTR_KPARAM_INFO
	.align		4
        /*001c*/ 	.byte	0x04, 0x17
        /*001e*/ 	.short	(.L_11 - .L_10)
.L_10:
        /*0020*/ 	.word	0x00000000
        /*0024*/ 	.short	0x0002
        /*0026*/ 	.short	0x0010
        /*0028*/ 	.byte	0x00, 0xf4, 0x21, 0x00


	//----- nvinfo : EIATTR_KPARAM_INFO
	.align		4
.L_11:
        /*002c*/ 	.byte	0x04, 0x17
        /*002e*/ 	.short	(.L_13 - .L_12)
.L_12:
        /*0030*/ 	.word	0x00000000
        /*0034*/ 	.short	0x0001
        /*0036*/ 	.short	0x0008
        /*0038*/ 	.byte	0x00, 0xf0, 0x11, 0x00


	//----- nvinfo : EIATTR_KPARAM_INFO
	.align		4
.L_13:
        /*003c*/ 	.byte	0x04, 0x17
        /*003e*/ 	.short	(.L_15 - .L_14)
.L_14:
        /*0040*/ 	.word	0x00000000
        /*0044*/ 	.short	0x0000
        /*0046*/ 	.short	0x0000
        /*0048*/ 	.byte	0x00, 0xf4, 0x21, 0x00


	//----- nvinfo : EIATTR_MAXREG_COUNT
	.align		4
.L_15:
        /*004c*/ 	.byte	0x03, 0x1b
        /*004e*/ 	.short	0x00ff


	//----- nvinfo : EIATTR_EXIT_INSTR_OFFSETS
	.align		4
        /*0050*/ 	.byte	0x04, 0x1c
        /*0052*/ 	.short	(.L_17 - .L_16)


	//   ....[0]....
.L_16:
        /*0054*/ 	.word	0x00000130


	//   ....[1]....
        /*0058*/ 	.word	0x00000150


	//----- nvinfo : EIATTR_REQNTID
	.align		4
.L_17:
        /*005c*/ 	.byte	0x04, 0x10
        /*005e*/ 	.short	(.L_19 - .L_18)
.L_18:
        /*0060*/ 	.word	0x00000080
        /*0064*/ 	.word	0x00000001
        /*0068*/ 	.word	0x00000001


	//----- nvinfo : EIATTR_CRS_STACK_SIZE
	.align		4
.L_19:
        /*006c*/ 	.byte	0x04, 0x1e
        /*006e*/ 	.short	(.L_21 - .L_20)
.L_20:
        /*0070*/ 	.word	0x00000000
.L_21:


//--------------------- .nv.callgraph             --------------------------
	.section	.nv.callgraph,"",@"SHT_CUDA_CALLGRAPH"
	.align	4
	.sectionentsize	8
	.align		4
        /*0000*/ 	.word	0x00000000
	.align		4
        /*0004*/ 	.word	0xffffffff
	.align		4
        /*0008*/ 	.word	0x00000000
	.align		4
        /*000c*/ 	.word	0xfffffffe
	.align		4
        /*0010*/ 	.word	0x00000000
	.align		4
        /*0014*/ 	.word	0xfffffffd
	.align		4
        /*0018*/ 	.word	0x00000000
	.align		4
        /*001c*/ 	.word	0xfffffffc


//--------------------- .nv.rel.action            --------------------------
	.section	.nv.rel.action,"",@"SHT_CUDA_RELOCINFO"
	.align	8
	.sectionentsize	8
        /*0000*/ 	.byte	0x73, 0x00, 0x00, 0x00, 0x00, 0x00, 0x00, 0x00, 0x00, 0x00, 0x00, 0x11, 0x25, 0x00, 0x05, 0x36


//--------------------- .nv.constant0.triton_poi_fused_relu_0 --------------------------
	.section	.nv.constant0.triton_poi_fused_relu_0,"a",@progbits
	.sectionflags	@""
	.align	4
.nv.constant0.triton_poi_fused_relu_0:
	.zero		376


//--------------------- .text.triton_poi_fused_relu_0 --------------------------
	.section	.text.triton_poi_fused_relu_0,"ax",@progbits
	.sectioninfo	@"SHI_REGISTERS=8"
	.align	128
        .global         triton_poi_fused_relu_0
        .type           triton_poi_fused_relu_0,@function
        .size           triton_poi_fused_relu_0,(.L_x_3 - triton_poi_fused_relu_0)
        .other          triton_poi_fused_relu_0,@"STO_CUDA_ENTRY STV_DEFAULT"
triton_poi_fused_relu_0:
.text.triton_poi_fused_relu_0:
[----:B------:R-:W-:Y:S02]  /*0000*/  IMAD.MOV.U32 R1, RZ, RZ, c[0x0][0x28] ;  /* 0x00000a00ff017624 */ /* 0x000fe400078e00ff */
[----:B------:R-:W0:Y:S01]  /*0010*/  S2R R0, SR_TID.X ;  /* 0x0000000000007919 */ /* 0x000e220000002100 */
[----:B------:R-:W-:Y:S01]  /*0020*/  ULDC.64 UR4, c[0x0][0x118] ;  /* 0x0000460000047ab9 */ /* 0x000fe20000000a00 */
[----:B------:R-:W-:Y:S01]  /*0030*/  BSSY B0, `(.L_x_0) ;  /* 0x000000b000007945 */ /* 0x000fe20003800000 */
[----:B------:R-:W-:Y:S01]  /*0040*/  CS2R R4, SRZ ;  /* 0x0000000000047805 */ /* 0x000fe2000001ff00 */
[----:B------:R-:W1:Y:S01]  /*0050*/  S2R R3, SR_CTAID.X ;  /* 0x0000000000037919 */ /* 0x000e620000002500 */
[----:B0-----:R-:W-:-:S05]  /*0060*/  IMAD.SHL.U32 R0, R0, 0x2, RZ ;  /* 0x0000000200007824 */ /* 0x001fca00078e00ff */
[----:B------:R-:W-:-:S05]  /*0070*/  LOP3.LUT R0, R0, 0xfe, RZ, 0xc0, !PT ;  /* 0x000000fe00007812 */ /* 0x000fca00078ec0ff */
[----:B-1----:R-:W-:Y:S02]  /*0080*/  IMAD R0, R3, 0x100, R0 ;  /* 0x0000010003007824 */ /* 0x002fe400078e0200 */
[----:B------:R-:W-:-:S03]  /*0090*/  IMAD.MOV.U32 R3, RZ, RZ, 0x4 ;  /* 0x00000004ff037424 */ /* 0x000fc600078e00ff */
[C---:B------:R-:W-:Y:S01]  /*00a0*/  ISETP.GE.AND P2, PT, R0.reuse, 0x6400, PT ;  /* 0x000064000000780c */ /* 0x040fe20003f46270 */
[----:B------:R-:W-:-:S12]  /*00b0*/  IMAD.WIDE R2, R0, R3, c[0x0][0x160] ;  /* 0x0000580000027625 */ /* 0x000fd800078e0203 */
[----:B------:R-:W-:Y:S05]  /*00c0*/  @P2 BRA `(.L_x_1) ;  /* 0x0000001000002947 */ /* 0x000fea0003800000 */
[----:B------:R0:W5:Y:S02]  /*00d0*/  LDG.E.64 R4, [R2.64] ;  /* 0x0000000402047981 */ /* 0x000164000c1e1b00 */
.L_x_1:
[----:B------:R-:W-:Y:S05]  /*00e0*/  BSYNC B0 ;  /* 0x0000000000007941 */ /* 0x000fea0003800000 */
.L_x_0:
[C---:B-----5:R-:W-:Y:S02]  /*00f0*/  FSETP.GEU.AND P0, PT, R4.reuse, RZ, PT ;  /* 0x000000ff0400720b */ /* 0x060fe40003f0e000 */
[C---:B------:R-:W-:Y:S02]  /*0100*/  FSETP.GEU.AND P1, PT, R5.reuse, RZ, PT ;  /* 0x000000ff0500720b */ /* 0x040fe40003f2e000 */
[----:B------:R-:W-:Y:S02]  /*0110*/  FSEL R4, R4, RZ, P0 ;  /* 0x000000ff04047208 */ /* 0x000fe40000000000 */
[----:B------:R-:W-:Y:S01]  /*0120*/  FSEL R5, R5, RZ, P1 ;  /* 0x000000ff05057208 */ /* 0x000fe20000800000 */
[----:B------:R-:W-:Y:S08]  /*0130*/  @P2 EXIT ;  /* 0x000000000000294d */ /* 0x000ff00003800000 */
[----:B------:R-:W-:Y:S01]  /*0140*/  STG.E.64 [R2.64], R4 ;  /* 0x0000000402007986 */ /* 0x000fe2000c101b04 */
[----:B------:R-:W-:Y:S05]  /*0150*/  EXIT ;  /* 0x000000000000794d */ /* 0x000fea0003800000 */
.L_x_2:
[----:B------:R-:W-:-:S00]  /*0160*/  BRA `(.L_x_2) ;  /* 0xfffffff000007947 */ /* 0x000fc0000383ffff */
[----:B------:R-:W-:-:S00]  /*0170*/  NOP ;  /* 0x0000000000007918 */ /* 0x000fc00000000000 */
        /* <DEDUP_REMOVED lines=8> */
.L_x_3:
